//
// Generated by NVIDIA NVVM Compiler
//
// Compiler Build ID: CL-36424714
// Cuda compilation tools, release 13.0, V13.0.88
// Based on NVVM 20.0.0
//

.version 9.0
.target sm_100
.address_size 64

	// .globl	_Z13convolution2DPfS_S_iii

.visible .entry _Z13convolution2DPfS_S_iii(
	.param .u64 .ptr .align 1 _Z13convolution2DPfS_S_iii_param_0,
	.param .u64 .ptr .align 1 _Z13convolution2DPfS_S_iii_param_1,
	.param .u64 .ptr .align 1 _Z13convolution2DPfS_S_iii_param_2,
	.param .u32 _Z13convolution2DPfS_S_iii_param_3,
	.param .u32 _Z13convolution2DPfS_S_iii_param_4,
	.param .u32 _Z13convolution2DPfS_S_iii_param_5
)
{
	.reg .pred 	%p<13>;
	.reg .b32 	%r<125>;
	.reg .b32 	%f<71>;
	.reg .b64 	%rd<47>;

	ld.param.u64 	%rd4, [_Z13convolution2DPfS_S_iii_param_0];
	ld.param.u64 	%rd3, [_Z13convolution2DPfS_S_iii_param_1];
	ld.param.u64 	%rd5, [_Z13convolution2DPfS_S_iii_param_2];
	ld.param.u32 	%r32, [_Z13convolution2DPfS_S_iii_param_3];
	ld.param.u32 	%r35, [_Z13convolution2DPfS_S_iii_param_4];
	ld.param.u32 	%r34, [_Z13convolution2DPfS_S_iii_param_5];
	cvta.to.global.u64 	%rd1, %rd5;
	cvta.to.global.u64 	%rd2, %rd4;
	mov.u32 	%r36, %ctaid.x;
	mov.u32 	%r37, %ntid.x;
	mov.u32 	%r38, %tid.x;
	mad.lo.s32 	%r1, %r36, %r37, %r38;
	mov.u32 	%r39, %ctaid.y;
	mov.u32 	%r40, %ntid.y;
	mov.u32 	%r41, %tid.y;
	mad.lo.s32 	%r42, %r39, %r40, %r41;
	shr.u32 	%r43, %r34, 31;
	add.s32 	%r44, %r34, %r43;
	shr.s32 	%r3, %r44, 1;
	setp.ge.s32 	%p1, %r1, %r32;
	setp.ge.s32 	%p2, %r42, %r35;
	or.pred  	%p3, %p1, %p2;
	@%p3 bra 	$L__BB0_17;
	neg.s32 	%r4, %r3;
	setp.lt.s32 	%p4, %r34, -1;
	mov.f32 	%f69, 0f00000000;
	@%p4 bra 	$L__BB0_16;
	add.s32 	%r5, %r32, -1;
	add.s32 	%r6, %r35, -1;
	abs.s32 	%r7, %r3;
	add.s32 	%r8, %r3, %r7;
	add.s32 	%r45, %r8, 1;
	and.b32  	%r9, %r45, 7;
	and.b32  	%r46, %r45, -8;
	neg.s32 	%r10, %r46;
	mov.f32 	%f69, 0f00000000;
	mov.u32 	%r117, %r4;
$L__BB0_3:
	mov.u32 	%r11, %r117;
	setp.lt.u32 	%p5, %r8, 7;
	add.s32 	%r47, %r11, %r1;
	max.s32 	%r48, %r47, 0;
	min.s32 	%r12, %r48, %r5;
	add.s32 	%r49, %r11, %r3;
	mul.lo.s32 	%r118, %r49, %r34;
	add.s32 	%r14, %r118, %r3;
	mov.u32 	%r123, %r4;
	@%p5 bra 	$L__BB0_7;
	sub.s32 	%r121, 3, %r3;
	sub.s32 	%r119, %r42, %r3;
	mov.u32 	%r120, %r10;
$L__BB0_5:
	.pragma "nounroll";
	max.s32 	%r50, %r119, 0;
	min.s32 	%r51, %r50, %r6;
	mad.lo.s32 	%r52, %r51, %r32, %r12;
	mul.wide.s32 	%rd6, %r52, 4;
	add.s64 	%rd7, %rd2, %rd6;
	ld.global.f32 	%f18, [%rd7];
	mul.wide.s32 	%rd8, %r118, 4;
	add.s64 	%rd9, %rd1, %rd8;
	ld.global.f32 	%f19, [%rd9];
	fma.rn.f32 	%f20, %f18, %f19, %f69;
	add.s32 	%r53, %r119, 1;
	max.s32 	%r54, %r53, 0;
	min.s32 	%r55, %r54, %r6;
	mad.lo.s32 	%r56, %r55, %r32, %r12;
	mul.wide.s32 	%rd10, %r56, 4;
	add.s64 	%rd11, %rd2, %rd10;
	ld.global.f32 	%f21, [%rd11];
	ld.global.f32 	%f22, [%rd9+4];
	fma.rn.f32 	%f23, %f21, %f22, %f20;
	add.s32 	%r57, %r119, 2;
	max.s32 	%r58, %r57, 0;
	min.s32 	%r59, %r58, %r6;
	mad.lo.s32 	%r60, %r59, %r32, %r12;
	mul.wide.s32 	%rd12, %r60, 4;
	add.s64 	%rd13, %rd2, %rd12;
	ld.global.f32 	%f24, [%rd13];
	ld.global.f32 	%f25, [%rd9+8];
	fma.rn.f32 	%f26, %f24, %f25, %f23;
	add.s32 	%r61, %r119, 3;
	max.s32 	%r62, %r61, 0;
	min.s32 	%r63, %r62, %r6;
	mad.lo.s32 	%r64, %r63, %r32, %r12;
	mul.wide.s32 	%rd14, %r64, 4;
	add.s64 	%rd15, %rd2, %rd14;
	ld.global.f32 	%f27, [%rd15];
	ld.global.f32 	%f28, [%rd9+12];
	fma.rn.f32 	%f29, %f27, %f28, %f26;
	add.s32 	%r65, %r119, 4;
	max.s32 	%r66, %r65, 0;
	min.s32 	%r67, %r66, %r6;
	mad.lo.s32 	%r68, %r67, %r32, %r12;
	mul.wide.s32 	%rd16, %r68, 4;
	add.s64 	%rd17, %rd2, %rd16;
	ld.global.f32 	%f30, [%rd17];
	ld.global.f32 	%f31, [%rd9+16];
	fma.rn.f32 	%f32, %f30, %f31, %f29;
	add.s32 	%r69, %r119, 5;
	max.s32 	%r70, %r69, 0;
	min.s32 	%r71, %r70, %r6;
	mad.lo.s32 	%r72, %r71, %r32, %r12;
	mul.wide.s32 	%rd18, %r72, 4;
	add.s64 	%rd19, %rd2, %rd18;
	ld.global.f32 	%f33, [%rd19];
	ld.global.f32 	%f34, [%rd9+20];
	fma.rn.f32 	%f35, %f33, %f34, %f32;
	add.s32 	%r73, %r119, 6;
	max.s32 	%r74, %r73, 0;
	min.s32 	%r75, %r74, %r6;
	mad.lo.s32 	%r76, %r75, %r32, %r12;
	mul.wide.s32 	%rd20, %r76, 4;
	add.s64 	%rd21, %rd2, %rd20;
	ld.global.f32 	%f36, [%rd21];
	ld.global.f32 	%f37, [%rd9+24];
	fma.rn.f32 	%f38, %f36, %f37, %f35;
	add.s32 	%r77, %r119, 7;
	max.s32 	%r78, %r77, 0;
	min.s32 	%r79, %r78, %r6;
	mad.lo.s32 	%r80, %r79, %r32, %r12;
	mul.wide.s32 	%rd22, %r80, 4;
	add.s64 	%rd23, %rd2, %rd22;
	ld.global.f32 	%f39, [%rd23];
	ld.global.f32 	%f40, [%rd9+28];
	fma.rn.f32 	%f69, %f39, %f40, %f38;
	add.s32 	%r121, %r121, 8;
	add.s32 	%r120, %r120, 8;
	add.s32 	%r119, %r119, 8;
	add.s32 	%r118, %r118, 8;
	setp.ne.s32 	%p6, %r120, 0;
	@%p6 bra 	$L__BB0_5;
	add.s32 	%r123, %r121, -3;
$L__BB0_7:
	setp.eq.s32 	%p7, %r9, 0;
	@%p7 bra 	$L__BB0_15;
	add.s32 	%r81, %r9, -1;
	setp.lt.u32 	%p8, %r81, 3;
	@%p8 bra 	$L__BB0_10;
	add.s32 	%r82, %r123, %r42;
	max.s32 	%r83, %r82, 0;
	min.s32 	%r84, %r83, %r6;
	mad.lo.s32 	%r85, %r84, %r32, %r12;
	mul.wide.s32 	%rd24, %r85, 4;
	add.s64 	%rd25, %rd2, %rd24;
	ld.global.f32 	%f42, [%rd25];
	add.s32 	%r86, %r14, %r123;
	mul.wide.s32 	%rd26, %r86, 4;
	add.s64 	%rd27, %rd1, %rd26;
	ld.global.f32 	%f43, [%rd27];
	fma.rn.f32 	%f44, %f42, %f43, %f69;
	add.s32 	%r87, %r82, 1;
	max.s32 	%r88, %r87, 0;
	min.s32 	%r89, %r88, %r6;
	mad.lo.s32 	%r90, %r89, %r32, %r12;
	mul.wide.s32 	%rd28, %r90, 4;
	add.s64 	%rd29, %rd2, %rd28;
	ld.global.f32 	%f45, [%rd29];
	ld.global.f32 	%f46, [%rd27+4];
	fma.rn.f32 	%f47, %f45, %f46, %f44;
	add.s32 	%r91, %r82, 2;
	max.s32 	%r92, %r91, 0;
	min.s32 	%r93, %r92, %r6;
	mad.lo.s32 	%r94, %r93, %r32, %r12;
	mul.wide.s32 	%rd30, %r94, 4;
	add.s64 	%rd31, %rd2, %rd30;
	ld.global.f32 	%f48, [%rd31];
	ld.global.f32 	%f49, [%rd27+8];
	fma.rn.f32 	%f50, %f48, %f49, %f47;
	add.s32 	%r95, %r82, 3;
	max.s32 	%r96, %r95, 0;
	min.s32 	%r97, %r96, %r6;
	mad.lo.s32 	%r98, %r97, %r32, %r12;
	mul.wide.s32 	%rd32, %r98, 4;
	add.s64 	%rd33, %rd2, %rd32;
	ld.global.f32 	%f51, [%rd33];
	ld.global.f32 	%f52, [%rd27+12];
	fma.rn.f32 	%f69, %f51, %f52, %f50;
	add.s32 	%r123, %r123, 4;
$L__BB0_10:
	add.s32 	%r100, %r8, 1;
	and.b32  	%r99, %r100, 3;
	setp.eq.s32 	%p9, %r99, 0;
	@%p9 bra 	$L__BB0_15;
	setp.eq.s32 	%p10, %r99, 1;
	@%p10 bra 	$L__BB0_13;
	add.s32 	%r101, %r123, %r42;
	max.s32 	%r102, %r101, 0;
	min.s32 	%r103, %r102, %r6;
	mad.lo.s32 	%r104, %r103, %r32, %r12;
	mul.wide.s32 	%rd34, %r104, 4;
	add.s64 	%rd35, %rd2, %rd34;
	ld.global.f32 	%f54, [%rd35];
	add.s32 	%r105, %r14, %r123;
	mul.wide.s32 	%rd36, %r105, 4;
	add.s64 	%rd37, %rd1, %rd36;
	ld.global.f32 	%f55, [%rd37];
	fma.rn.f32 	%f56, %f54, %f55, %f69;
	add.s32 	%r106, %r101, 1;
	max.s32 	%r107, %r106, 0;
	min.s32 	%r108, %r107, %r6;
	mad.lo.s32 	%r109, %r108, %r32, %r12;
	mul.wide.s32 	%rd38, %r109, 4;
	add.s64 	%rd39, %rd2, %rd38;
	ld.global.f32 	%f57, [%rd39];
	ld.global.f32 	%f58, [%rd37+4];
	fma.rn.f32 	%f69, %f57, %f58, %f56;
	add.s32 	%r123, %r123, 2;
$L__BB0_13:
	and.b32  	%r110, %r8, 1;
	setp.eq.b32 	%p11, %r110, 1;
	@%p11 bra 	$L__BB0_15;
	add.s32 	%r111, %r123, %r42;
	max.s32 	%r112, %r111, 0;
	min.s32 	%r113, %r112, %r6;
	mad.lo.s32 	%r114, %r113, %r32, %r12;
	mul.wide.s32 	%rd40, %r114, 4;
	add.s64 	%rd41, %rd2, %rd40;
	ld.global.f32 	%f59, [%rd41];
	add.s32 	%r115, %r14, %r123;
	mul.wide.s32 	%rd42, %r115, 4;
	add.s64 	%rd43, %rd1, %rd42;
	ld.global.f32 	%f60, [%rd43];
	fma.rn.f32 	%f69, %f59, %f60, %f69;
$L__BB0_15:
	add.s32 	%r117, %r11, 1;
	setp.ne.s32 	%p12, %r11, %r7;
	@%p12 bra 	$L__BB0_3;
$L__BB0_16:
	mad.lo.s32 	%r116, %r32, %r42, %r1;
	cvta.to.global.u64 	%rd44, %rd3;
	mul.wide.s32 	%rd45, %r116, 4;
	add.s64 	%rd46, %rd44, %rd45;
	st.global.f32 	[%rd46], %f69;
$L__BB0_17:
	ret;

}


// ===== COMPILED SASS (sm_100) =====

	.target	sm_100

	.elftype	@"ET_EXEC"


//--------------------- .note.nv.tkinfo           --------------------------
	.section	.note.nv.tkinfo,"",@"SHT_NOTE"
	.sectionflags	@"SHF_NOTE_NV_TKINFO"
	.tkinfo
        /*0018*/ 	.word	0x00000002
        /*0030*/ 	.string	""
        /*0030*/ 	.string	"ptxas"
        /*0030*/ 	.string	"Cuda compilation tools, release 13.0, V13.0.88"
        /*0030*/ 	.string	"Build cuda_13.0.r13.0/compiler.36424714_0"
        /*0030*/ 	.string	"-arch sm_100 -m 64 "



//--------------------- .note.nv.cuinfo           --------------------------
	.section	.note.nv.cuinfo,"",@"SHT_NOTE"
	.sectionflags	@"SHF_NOTE_NV_CUINFO"
        /*0018*/ 	.short	0x0002
        /*001a*/ 	.short	0x0064
        /*001c*/ 	.short	0x0082
	.zero		2


//--------------------- .nv.info                  --------------------------
	.section	.nv.info,"",@"SHT_CUDA_INFO"
	.align	4


	//----- nvinfo : EIATTR_REGCOUNT
	.align		4
        /*0000*/ 	.byte	0x04, 0x2f
        /*0002*/ 	.short	(.L_1 - .L_0)
	.align		4
.L_0:
        /*0004*/ 	.word	index@(_Z13convolution2DPfS_S_iii)
        /*0008*/ 	.word	0x00000020


	//----- nvinfo : EIATTR_FRAME_SIZE
	.align		4
.L_1:
        /*000c*/ 	.byte	0x04, 0x11
        /*000e*/ 	.short	(.L_3 - .L_2)
	.align		4
.L_2:
        /*0010*/ 	.word	index@(_Z13convolution2DPfS_S_iii)
        /*0014*/ 	.word	0x00000000


	//----- nvinfo : EIATTR_MIN_STACK_SIZE
	.align		4
.L_3:
        /*0018*/ 	.byte	0x04, 0x12
        /*001a*/ 	.short	(.L_5 - .L_4)
	.align		4
.L_4:
        /*001c*/ 	.word	index@(_Z13convolution2DPfS_S_iii)
        /*0020*/ 	.word	0x00000000
.L_5:


//--------------------- .nv.compat                --------------------------
	.section	.nv.compat,"",@"SHT_CUDA_COMPAT_INFO"
	.align	4
        /*0000*/ 	.byte	0x02, 0x09, 0x00, 0x00, 0x02, 0x02, 0x01, 0x00, 0x02, 0x05, 0x05, 0x00, 0x03, 0x07, 0x01, 0x01
        /*0010*/ 	.byte	0x02, 0x03, 0x00, 0x00, 0x02, 0x06, 0x01, 0x00, 0x04, 0x0b, 0x08, 0x00, 0x09, 0x00, 0x00, 0x00
        /*0020*/ 	.byte	0x00, 0x00, 0x00, 0x00


//--------------------- .nv.info._Z13convolution2DPfS_S_iii --------------------------
	.section	.nv.info._Z13convolution2DPfS_S_iii,"",@"SHT_CUDA_INFO"
	.sectionflags	@""
	.align	4


	//----- nvinfo : EIATTR_CUDA_API_VERSION
	.align		4
        /*0000*/ 	.byte	0x04, 0x37
        /*0002*/ 	.short	(.L_7 - .L_6)
.L_6:
        /*0004*/ 	.word	0x00000082


	//----- nvinfo : EIATTR_KPARAM_INFO
	.align		4
.L_7:
        /*0008*/ 	.byte	0x04, 0x17
        /*000a*/ 	.short	(.L_9 - .L_8)
.L_8:
        /*000c*/ 	.word	0x00000000
        /*0010*/ 	.short	0x0005
        /*0012*/ 	.short	0x0020
        /*0014*/ 	.byte	0x00, 0xf0, 0x11, 0x00


	//----- nvinfo : EIATTR_KPARAM_INFO
	.align		4
.L_9:
        /*0018*/ 	.byte	0x04, 0x17
        /*001a*/ 	.short	(.L_11 - .L_10)
.L_10:
        /*001c*/ 	.word	0x00000000
        /*0020*/ 	.short	0x0004
        /*0022*/ 	.short	0x001c
        /*0024*/ 	.byte	0x00, 0xf0, 0x11, 0x00


	//----- nvinfo : EIATTR_KPARAM_INFO
	.align		4
.L_11:
        /*0028*/ 	.byte	0x04, 0x17
        /*002a*/ 	.short	(.L_13 - .L_12)
.L_12:
        /*002c*/ 	.word	0x00000000
        /*0030*/ 	.short	0x0003
        /*0032*/ 	.short	0x0018
        /*0034*/ 	.byte	0x00, 0xf0, 0x11, 0x00


	//----- nvinfo : EIATTR_KPARAM_INFO
	.align		4
.L_13:
        /*0038*/ 	.byte	0x04, 0x17
        /*003a*/ 	.short	(.L_15 - .L_14)
.L_14:
        /*003c*/ 	.word	0x00000000
        /*0040*/ 	.short	0x0002
        /*0042*/ 	.short	0x0010
        /*0044*/ 	.byte	0x00, 0xf5, 0x21, 0x00


	//----- nvinfo : EIATTR_KPARAM_INFO
	.align		4
.L_15:
        /*0048*/ 	.byte	0x04, 0x17
        /*004a*/ 	.short	(.L_17 - .L_16)
.L_16:
        /*004c*/ 	.word	0x00000000
        /*0050*/ 	.short	0x0001
        /*0052*/ 	.short	0x0008
        /*0054*/ 	.byte	0x00, 0xf5, 0x21, 0x00


	//----- nvinfo : EIATTR_KPARAM_INFO
	.align		4
.L_17:
        /*0058*/ 	.byte	0x04, 0x17
        /*005a*/ 	.short	(.L_19 - .L_18)
.L_18:
        /*005c*/ 	.word	0x00000000
        /*0060*/ 	.short	0x0000
        /*0062*/ 	.short	0x0000
        /*0064*/ 	.byte	0x00, 0xf5, 0x21, 0x00


	//----- nvinfo : EIATTR_SPARSE_MMA_MASK
	.align		4
.L_19:
        /*0068*/ 	.byte	0x03, 0x50
        /*006a*/ 	.short	0x0000


	//----- nvinfo : EIATTR_MAXREG_COUNT
	.align		4
        /*006c*/ 	.byte	0x03, 0x1b
        /*006e*/ 	.short	0x00ff


	//----- nvinfo : EIATTR_MERCURY_ISA_VERSION
	.align		4
        /*0070*/ 	.byte	0x03, 0x5f
        /*0072*/ 	.short	0x0101


	//----- nvinfo : EIATTR_VRC_CTA_INIT_COUNT
	.align		4
        /*0074*/ 	.byte	0x02, 0x4a
	.zero		1
	.zero		1


	//----- nvinfo : EIATTR_EXIT_INSTR_OFFSETS
	.align		4
        /*0078*/ 	.byte	0x04, 0x1c
        /*007a*/ 	.short	(.L_21 - .L_20)


	//   ....[0]....
.L_20:
        /*007c*/ 	.word	0x000000c0


	//   ....[1]....
        /*0080*/ 	.word	0x00000c80


	//----- nvinfo : EIATTR_CBANK_PARAM_SIZE
	.align		4
.L_21:
        /*0084*/ 	.byte	0x03, 0x19
        /*0086*/ 	.short	0x0024


	//----- nvinfo : EIATTR_PARAM_CBANK
	.align		4
        /*0088*/ 	.byte	0x04, 0x0a
        /*008a*/ 	.short	(.L_23 - .L_22)
	.align		4
.L_22:
        /*008c*/ 	.word	index@(.nv.constant0._Z13convolution2DPfS_S_iii)
        /*0090*/ 	.short	0x0380
        /*0092*/ 	.short	0x0024


	//----- nvinfo : EIATTR_SW_WAR
	.align		4
.L_23:
        /*0094*/ 	.byte	0x04, 0x36
        /*0096*/ 	.short	(.L_25 - .L_24)
.L_24:
        /*0098*/ 	.word	0x00000008
.L_25:


//--------------------- .nv.callgraph             --------------------------
	.section	.nv.callgraph,"",@"SHT_CUDA_CALLGRAPH"
	.align	4
	.sectionentsize	8
	.align		4
        /*0000*/ 	.word	0x00000000
	.align		4
        /*0004*/ 	.word	0xffffffff
	.align		4
        /*0008*/ 	.word	0x00000000
	.align		4
        /*000c*/ 	.word	0xfffffffe
	.align		4
        /*0010*/ 	.word	0x00000000
	.align		4
        /*0014*/ 	.word	0xfffffffd
	.align		4
        /*0018*/ 	.word	0x00000000
	.align		4
        /*001c*/ 	.word	0xfffffffc


//--------------------- .text._Z13convolution2DPfS_S_iii --------------------------
	.section	.text._Z13convolution2DPfS_S_iii,"ax",@progbits
	.align	128
        .global         _Z13convolution2DPfS_S_iii
        .type           _Z13convolution2DPfS_S_iii,@function
        .size           _Z13convolution2DPfS_S_iii,(.L_x_8 - _Z13convolution2DPfS_S_iii)
        .other          _Z13convolution2DPfS_S_iii,@"STO_CUDA_ENTRY STV_DEFAULT"
_Z13convolution2DPfS_S_iii:
.text._Z13convolution2DPfS_S_iii:
[----:B------:R-:W-:Y:S01]  /*0000*/  LDC R1, c[0x0][0x37c] ;  /* 0x0000df00ff017b82 */ /* 0x000fe20000000800 */
[----:B------:R-:W0:Y:S07]  /*0010*/  S2R R5, SR_TID.Y ;  /* 0x0000000000057919 */ /* 0x000e2e0000002200 */
[----:B------:R-:W1:Y:S01]  /*0020*/  LDC R3, c[0x0][0x360] ;  /* 0x0000d800ff037b82 */ /* 0x000e620000000800 */
[----:B------:R-:W2:Y:S01]  /*0030*/  LDCU.64 UR8, c[0x0][0x398] ;  /* 0x00007300ff0877ac */ /* 0x000ea20008000a00 */
[----:B------:R-:W1:Y:S06]  /*0040*/  S2R R2, SR_TID.X ;  /* 0x0000000000027919 */ /* 0x000e6c0000002100 */
[----:B------:R-:W0:Y:S08]  /*0050*/  S2UR UR5, SR_CTAID.Y ;  /* 0x00000000000579c3 */ /* 0x000e300000002600 */
[----:B------:R-:W0:Y:S08]  /*0060*/  LDC R0, c[0x0][0x364] ;  /* 0x0000d900ff007b82 */ /* 0x000e300000000800 */
[----:B------:R-:W1:Y:S01]  /*0070*/  S2UR UR4, SR_CTAID.X ;  /* 0x00000000000479c3 */ /* 0x000e620000002500 */
[----:B0-----:R-:W-:-:S05]  /*0080*/  IMAD R0, R0, UR5, R5 ;  /* 0x0000000500007c24 */ /* 0x001fca000f8e0205 */
[----:B--2---:R-:W-:Y:S01]  /*0090*/  ISETP.GE.AND P0, PT, R0, UR9, PT ;  /* 0x0000000900007c0c */ /* 0x004fe2000bf06270 */
[----:B-1----:R-:W-:-:S05]  /*00a0*/  IMAD R3, R3, UR4, R2 ;  /* 0x0000000403037c24 */ /* 0x002fca000f8e0202 */
[----:B------:R-:W-:-:S13]  /*00b0*/  ISETP.GE.OR P0, PT, R3, UR8, P0 ;  /* 0x0000000803007c0c */ /* 0x000fda0008706670 */
[----:B------:R-:W-:Y:S05]  /*00c0*/  @P0 EXIT ;  /* 0x000000000000094d */ /* 0x000fea0003800000 */
[----:B------:R-:W0:Y:S01]  /*00d0*/  LDC R5, c[0x0][0x3a0] ;  /* 0x0000e800ff057b82 */ /* 0x000e220000000800 */
[----:B------:R-:W1:Y:S01]  /*00e0*/  LDCU.64 UR6, c[0x0][0x358] ;  /* 0x00006b00ff0677ac */ /* 0x000e620008000a00 */
[----:B------:R-:W-:Y:S01]  /*00f0*/  HFMA2 R25, -RZ, RZ, 0, 0 ;  /* 0x00000000ff197431 */ /* 0x000fe200000001ff */
[C---:B0-----:R-:W-:Y:S02]  /*0100*/  ISETP.GE.AND P0, PT, R5.reuse, -0x1, PT ;  /* 0xffffffff0500780c */ /* 0x041fe40003f06270 */
[----:B------:R-:W-:-:S11]  /*0110*/  LEA.HI R5, R5, R5, RZ, 0x1 ;  /* 0x0000000505057211 */ /* 0x000fd600078f08ff */
[----:B-1----:R-:W-:Y:S05]  /*0120*/  @!P0 BRA `(.L_x_0) ;  /* 0x0000000800c08947 */ /* 0x002fea0003800000 */
[----:B------:R-:W-:Y:S01]  /*0130*/  SHF.R.S32.HI R5, RZ, 0x1, R5 ;  /* 0x00000001ff057819 */ /* 0x000fe20000011405 */
[----:B------:R-:W-:Y:S01]  /*0140*/  UIADD3 UR4, UPT, UPT, UR8, -0x1, URZ ;  /* 0xffffffff08047890 */ /* 0x000fe2000fffe0ff */
[----:B------:R-:W-:Y:S01]  /*0150*/  MOV R25, RZ ;  /* 0x000000ff00197202 */ /* 0x000fe20000000f00 */
[----:B------:R-:W-:Y:S01]  /*0160*/  UIADD3 UR5, UPT, UPT, UR9, -0x1, URZ ;  /* 0xffffffff09057890 */ /* 0x000fe2000fffe0ff */
[----:B------:R-:W-:Y:S01]  /*0170*/  IABS R4, R5 ;  /* 0x0000000500047213 */ /* 0x000fe20000000000 */
[----:B------:R-:W-:-:S04]  /*0180*/  IMAD.MOV R6, RZ, RZ, -R5 ;  /* 0x000000ffff067224 */ /* 0x000fc800078e0a05 */
[----:B------:R-:W-:Y:S02]  /*0190*/  IMAD.IADD R4, R5, 0x1, R4 ;  /* 0x0000000105047824 */ /* 0x000fe400078e0204 */
[----:B------:R-:W-:-:S03]  /*01a0*/  IMAD.MOV.U32 R8, RZ, RZ, R6 ;  /* 0x000000ffff087224 */ /* 0x000fc600078e0006 */
[----:B------:R-:W-:-:S04]  /*01b0*/  IADD3 R7, PT, PT, R4, 0x1, RZ ;  /* 0x0000000104077810 */ /* 0x000fc80007ffe0ff */
[C---:B------:R-:W-:Y:S02]  /*01c0*/  LOP3.LUT R9, R7.reuse, 0xfffffff8, RZ, 0xc0, !PT ;  /* 0xfffffff807097812 */ /* 0x040fe400078ec0ff */
[----:B------:R-:W-:Y:S02]  /*01d0*/  LOP3.LUT R7, R7, 0x7, RZ, 0xc0, !PT ;  /* 0x0000000707077812 */ /* 0x000fe400078ec0ff */
[----:B------:R-:W-:-:S07]  /*01e0*/  IADD3 R9, PT, PT, -R9, RZ, RZ ;  /* 0x000000ff09097210 */ /* 0x000fce0007ffe1ff */
.L_x_6:
[----:B------:R-:W0:Y:S01]  /*01f0*/  LDCU UR10, c[0x0][0x3a0] ;  /* 0x00007400ff0a77ac */ /* 0x000e220008000800 */
[----:B------:R-:W-:Y:S01]  /*0200*/  ISETP.GE.U32.AND P1, PT, R4, 0x7, PT ;  /* 0x000000070400780c */ /* 0x000fe20003f26070 */
[----:B------:R-:W-:Y:S01]  /*0210*/  IMAD.IADD R2, R5, 0x1, R8 ;  /* 0x0000000105027824 */ /* 0x000fe200078e0208 */
[----:B------:R-:W-:Y:S02]  /*0220*/  VIADDMNMX R20, R8, R3, RZ, !PT ;  /* 0x0000000308147246 */ /* 0x000fe400078001ff */
[----:B------:R-:W-:Y:S02]  /*0230*/  IABS R11, R5 ;  /* 0x00000005000b7213 */ /* 0x000fe40000000000 */
[----:B------:R-:W-:Y:S02]  /*0240*/  VIMNMX R20, PT, PT, R20, UR4, PT ;  /* 0x0000000414147c48 */ /* 0x000fe4000bfe0100 */
[C---:B------:R-:W-:Y:S01]  /*0250*/  ISETP.NE.AND P0, PT, R8.reuse, R11, PT ;  /* 0x0000000b0800720c */ /* 0x040fe20003f05270 */
[----:B------:R-:W-:Y:S01]  /*0260*/  VIADD R8, R8, 0x1 ;  /* 0x0000000108087836 */ /* 0x000fe20000000000 */
[----:B------:R-:W-:Y:S01]  /*0270*/  MOV R23, R6 ;  /* 0x0000000600177202 */ /* 0x000fe20000000f00 */
[----:B0-----:R-:W-:-:S05]  /*0280*/  IMAD R24, R2, UR10, RZ ;  /* 0x0000000a02187c24 */ /* 0x001fca000f8e02ff */
[----:B------:R-:W-:Y:S01]  /*0290*/  IADD3 R21, PT, PT, R5, R24, RZ ;  /* 0x0000001805157210 */ /* 0x000fe20007ffe0ff */
[----:B------:R-:W-:Y:S06]  /*02a0*/  @!P1 BRA `(.L_x_1) ;  /* 0x0000000400189947 */ /* 0x000fec0003800000 */
[----:B------:R-:W-:Y:S01]  /*02b0*/  IADD3 R23, PT, PT, -R5, 0x3, RZ ;  /* 0x0000000305177810 */ /* 0x000fe20007ffe1ff */
[----:B------:R-:W-:Y:S01]  /*02c0*/  IMAD.IADD R2, R0, 0x1, -R5 ;  /* 0x0000000100027824 */ /* 0x000fe200078e0a05 */
[----:B------:R-:W-:Y:S01]  /*02d0*/  MOV R22, R9 ;  /* 0x0000000900167202 */ /* 0x000fe20000000f00 */
[----:B------:R-:W0:Y:S06]  /*02e0*/  LDCU UR10, c[0x0][0x398] ;  /* 0x00007300ff0a77ac */ /* 0x000e2c0008000800 */
.L_x_2:
[----:B------:R-:W1:Y:S01]  /*02f0*/  LDC.64 R18, c[0x0][0x380] ;  /* 0x0000e000ff127b82 */ /* 0x000e620000000a00 */
[----:B------:R-:W-:-:S04]  /*0300*/  VIMNMX R12, PT, PT, RZ, R2, !PT ;  /* 0x00000002ff0c7248 */ /* 0x000fc80007fe0100 */
[----:B------:R-:W-:-:S03]  /*0310*/  VIMNMX R13, PT, PT, R12, UR5, PT ;  /* 0x000000050c0d7c48 */ /* 0x000fc6000bfe0100 */
[----:B------:R-:W2:Y:S02]  /*0320*/  LDC.64 R10, c[0x0][0x390] ;  /* 0x0000e400ff0a7b82 */ /* 0x000ea40000000a00 */
[----:B0-----:R-:W-:-:S04]  /*0330*/  IMAD R13, R13, UR10, R20 ;  /* 0x0000000a0d0d7c24 */ /* 0x001fc8000f8e0214 */
[----:B-1----:R-:W-:-:S06]  /*0340*/  IMAD.WIDE R12, R13, 0x4, R18 ;  /* 0x000000040d0c7825 */ /* 0x002fcc00078e0212 */
[----:B------:R0:W3:Y:S01]  /*0350*/  LDG.E R12, desc[UR6][R12.64] ;  /* 0x000000060c0c7981 */ /* 0x0000e2000c1e1900 */
[----:B--2---:R-:W-:-:S05]  /*0360*/  IMAD.WIDE R10, R24, 0x4, R10 ;  /* 0x00000004180a7825 */ /* 0x004fca00078e020a */
[----:B------:R-:W3:Y:S01]  /*0370*/  LDG.E R14, desc[UR6][R10.64] ;  /* 0x000000060a0e7981 */ /* 0x000ee2000c1e1900 */
[C---:B------:R-:W-:Y:S02]  /*0380*/  VIADDMNMX R15, R2.reuse, 0x1, RZ, !PT ;  /* 0x00000001020f7846 */ /* 0x040fe400078001ff */
[----:B------:R-:W-:Y:S01]  /*0390*/  VIADDMNMX R16, R2, 0x2, RZ, !PT ;  /* 0x0000000202107846 */ /* 0x000fe200078001ff */
[----:B------:R-:W2:Y:S01]  /*03a0*/  LDG.E R28, desc[UR6][R10.64+0xc] ;  /* 0x00000c060a1c7981 */ /* 0x000ea2000c1e1900 */
[----:B------:R-:W-:Y:S02]  /*03b0*/  VIMNMX R15, PT, PT, R15, UR5, PT ;  /* 0x000000050f0f7c48 */ /* 0x000fe4000bfe0100 */
[----:B------:R-:W-:-:S03]  /*03c0*/  VIMNMX R17, PT, PT, R16, UR5, PT ;  /* 0x0000000510117c48 */ /* 0x000fc6000bfe0100 */
[--C-:B------:R-:W-:Y:S01]  /*03d0*/  IMAD R15, R15, UR10, R20.reuse ;  /* 0x0000000a0f0f7c24 */ /* 0x100fe2000f8e0214 */
[----:B------:R-:W-:Y:S01]  /*03e0*/  VIADDMNMX R26, R2, 0x3, RZ, !PT ;  /* 0x00000003021a7846 */ /* 0x000fe200078001ff */
[----:B------:R-:W-:Y:S02]  /*03f0*/  IMAD R27, R17, UR10, R20 ;  /* 0x0000000a111b7c24 */ /* 0x000fe4000f8e0214 */
[----:B------:R-:W-:Y:S01]  /*0400*/  IMAD.WIDE R16, R15, 0x4, R18 ;  /* 0x000000040f107825 */ /* 0x000fe200078e0212 */
[----:B------:R-:W-:Y:S02]  /*0410*/  VIMNMX R29, PT, PT, R26, UR5, PT ;  /* 0x000000051a1d7c48 */ /* 0x000fe4000bfe0100 */
[----:B------:R-:W4:Y:S04]  /*0420*/  LDG.E R26, desc[UR6][R10.64+0x4] ;  /* 0x000004060a1a7981 */ /* 0x000f28000c1e1900 */
[----:B------:R-:W4:Y:S01]  /*0430*/  LDG.E R16, desc[UR6][R16.64] ;  /* 0x0000000610107981 */ /* 0x000f22000c1e1900 */
[----:B0-----:R-:W-:-:S02]  /*0440*/  IMAD R13, R29, UR10, R20 ;  /* 0x0000000a1d0d7c24 */ /* 0x001fc4000f8e0214 */
[----:B---3--:R-:W-:Y:S01]  /*0450*/  FFMA R25, R12, R14, R25 ;  /* 0x0000000e0c197223 */ /* 0x008fe20000000019 */
[--C-:B------:R-:W-:Y:S02]  /*0460*/  IMAD.WIDE R14, R27, 0x4, R18.reuse ;  /* 0x000000041b0e7825 */ /* 0x100fe400078e0212 */
[----:B------:R-:W3:Y:S04]  /*0470*/  LDG.E R27, desc[UR6][R10.64+0x8] ;  /* 0x000008060a1b7981 */ /* 0x000ee8000c1e1900 */
[----:B------:R0:W3:Y:S01]  /*0480*/  LDG.E R14, desc[UR6][R14.64] ;  /* 0x000000060e0e7981 */ /* 0x0000e2000c1e1900 */
[----:B------:R-:W-:-:S06]  /*0490*/  IMAD.WIDE R12, R13, 0x4, R18 ;  /* 0x000000040d0c7825 */ /* 0x000fcc00078e0212 */
[----:B------:R-:W2:Y:S01]  /*04a0*/  LDG.E R12, desc[UR6][R12.64] ;  /* 0x000000060c0c7981 */ /* 0x000ea2000c1e1900 */
[----:B----4-:R-:W-:Y:S01]  /*04b0*/  FFMA R25, R16, R26, R25 ;  /* 0x0000001a10197223 */ /* 0x010fe20000000019 */
[C---:B------:R-:W-:Y:S02]  /*04c0*/  VIADDMNMX R26, R2.reuse, 0x4, RZ, !PT ;  /* 0x00000004021a7846 */ /* 0x040fe400078001ff */
[----:B------:R-:W-:Y:S02]  /*04d0*/  VIADDMNMX R16, R2, 0x6, RZ, !PT ;  /* 0x0000000602107846 */ /* 0x000fe400078001ff */
[----:B0-----:R-:W-:Y:S02]  /*04e0*/  VIMNMX R15, PT, PT, R26, UR5, PT ;  /* 0x000000051a0f7c48 */ /* 0x001fe4000bfe0100 */
[----:B------:R-:W-:Y:S01]  /*04f0*/  VIMNMX R17, PT, PT, R16, UR5, PT ;  /* 0x0000000510117c48 */ /* 0x000fe2000bfe0100 */
[----:B------:R-:W4:Y:S02]  /*0500*/  LDG.E R26, desc[UR6][R10.64+0x10] ;  /* 0x000010060a1a7981 */ /* 0x000f24000c1e1900 */
[----:B------:R-:W-:-:S02]  /*0510*/  IMAD R15, R15, UR10, R20 ;  /* 0x0000000a0f0f7c24 */ /* 0x000fc4000f8e0214 */
[----:B---3--:R-:W-:Y:S01]  /*0520*/  FFMA R25, R14, R27, R25 ;  /* 0x0000001b0e197223 */ /* 0x008fe20000000019 */
[----:B------:R-:W-:-:S04]  /*0530*/  VIADDMNMX R27, R2, 0x5, RZ, !PT ;  /* 0x00000005021b7846 */ /* 0x000fc800078001ff */
[----:B------:R-:W-:Y:S01]  /*0540*/  VIMNMX R27, PT, PT, R27, UR5, PT ;  /* 0x000000051b1b7c48 */ /* 0x000fe2000bfe0100 */
[----:B--2---:R-:W-:Y:S01]  /*0550*/  FFMA R25, R12, R28, R25 ;  /* 0x0000001c0c197223 */ /* 0x004fe20000000019 */
[----:B------:R-:W-:-:S03]  /*0560*/  VIADDMNMX R28, R2, 0x7, RZ, !PT ;  /* 0x00000007021c7846 */ /* 0x000fc600078001ff */
[--C-:B------:R-:W-:Y:S02]  /*0570*/  IMAD R13, R27, UR10, R20.reuse ;  /* 0x0000000a1b0d7c24 */ /* 0x100fe4000f8e0214 */
[----:B------:R-:W-:Y:S02]  /*0580*/  IMAD R27, R17, UR10, R20 ;  /* 0x0000000a111b7c24 */ /* 0x000fe4000f8e0214 */
[--C-:B------:R-:W-:Y:S01]  /*0590*/  IMAD.WIDE R16, R15, 0x4, R18.reuse ;  /* 0x000000040f107825 */ /* 0x100fe200078e0212 */
[----:B------:R-:W-:Y:S02]  /*05a0*/  VIMNMX R29, PT, PT, R28, UR5, PT ;  /* 0x000000051c1d7c48 */ /* 0x000fe4000bfe0100 */
[----:B------:R-:W2:Y:S01]  /*05b0*/  LDG.E R28, desc[UR6][R10.64+0x18] ;  /* 0x000018060a1c7981 */ /* 0x000ea2000c1e1900 */
[----:B------:R-:W-:-:S03]  /*05c0*/  IMAD.WIDE R12, R13, 0x4, R18 ;  /* 0x000000040d0c7825 */ /* 0x000fc600078e0212 */
[----:B------:R-:W4:Y:S01]  /*05d0*/  LDG.E R16, desc[UR6][R16.64] ;  /* 0x0000000610107981 */ /* 0x000f22000c1e1900 */
[----:B------:R-:W-:Y:S02]  /*05e0*/  IMAD R29, R29, UR10, R20 ;  /* 0x0000000a1d1d7c24 */ /* 0x000fe4000f8e0214 */
[--C-:B------:R-:W-:Y:S01]  /*05f0*/  IMAD.WIDE R14, R27, 0x4, R18.reuse ;  /* 0x000000041b0e7825 */ /* 0x100fe200078e0212 */
[----:B------:R-:W3:Y:S04]  /*0600*/  LDG.E R12, desc[UR6][R12.64] ;  /* 0x000000060c0c7981 */ /* 0x000ee8000c1e1900 */
[----:B------:R-:W3:Y:S01]  /*0610*/  LDG.E R27, desc[UR6][R10.64+0x14] ;  /* 0x000014060a1b7981 */ /* 0x000ee2000c1e1900 */
[----:B------:R-:W-:-:S03]  /*0620*/  IMAD.WIDE R18, R29, 0x4, R18 ;  /* 0x000000041d127825 */ /* 0x000fc600078e0212 */
[----:B------:R-:W2:Y:S04]  /*0630*/  LDG.E R14, desc[UR6][R14.64] ;  /* 0x000000060e0e7981 */ /* 0x000ea8000c1e1900 */
[----:B------:R-:W5:Y:S04]  /*0640*/  LDG.E R18, desc[UR6][R18.64] ;  /* 0x0000000612127981 */ /* 0x000f68000c1e1900 */
[----:B------:R-:W5:Y:S01]  /*0650*/  LDG.E R29, desc[UR6][R10.64+0x1c] ;  /* 0x00001c060a1d7981 */ /* 0x000f62000c1e1900 */
[----:B------:R-:W-:-:S05]  /*0660*/  VIADD R22, R22, 0x8 ;  /* 0x0000000816167836 */ /* 0x000fca0000000000 */
[----:B------:R-:W-:Y:S01]  /*0670*/  ISETP.NE.AND P1, PT, R22, RZ, PT ;  /* 0x000000ff1600720c */ /* 0x000fe20003f25270 */
[----:B------:R-:W-:Y:S01]  /*0680*/  VIADD R2, R2, 0x8 ;  /* 0x0000000802027836 */ /* 0x000fe20000000000 */
[----:B------:R-:W-:Y:S02]  /*0690*/  IADD3 R23, PT, PT, R23, 0x8, RZ ;  /* 0x0000000817177810 */ /* 0x000fe40007ffe0ff */
[----:B------:R-:W-:Y:S01]  /*06a0*/  IADD3 R24, PT, PT, R24, 0x8, RZ ;  /* 0x0000000818187810 */ /* 0x000fe20007ffe0ff */
[----:B----4-:R-:W-:-:S04]  /*06b0*/  FFMA R25, R16, R26, R25 ;  /* 0x0000001a10197223 */ /* 0x010fc80000000019 */
[----:B---3--:R-:W-:-:S04]  /*06c0*/  FFMA R25, R12, R27, R25 ;  /* 0x0000001b0c197223 */ /* 0x008fc80000000019 */
[----:B--2---:R-:W-:-:S04]  /*06d0*/  FFMA R25, R14, R28, R25 ;  /* 0x0000001c0e197223 */ /* 0x004fc80000000019 */
[----:B-----5:R-:W-:Y:S01]  /*06e0*/  FFMA R25, R18, R29, R25 ;  /* 0x0000001d12197223 */ /* 0x020fe20000000019 */
[----:B------:R-:W-:Y:S06]  /*06f0*/  @P1 BRA `(.L_x_2) ;  /* 0xfffffff800fc1947 */ /* 0x000fec000383ffff */
[----:B------:R-:W-:-:S07]  /*0700*/  VIADD R23, R23, 0xfffffffd ;  /* 0xfffffffd17177836 */ /* 0x000fce0000000000 */
.L_x_1:
[----:B------:R-:W-:-:S13]  /*0710*/  ISETP.NE.AND P1, PT, R7, RZ, PT ;  /* 0x000000ff0700720c */ /* 0x000fda0003f25270 */
[----:B------:R-:W-:Y:S05]  /*0720*/  @!P1 BRA `(.L_x_3) ;  /* 0x00000004003c9947 */ /* 0x000fea0003800000 */
[----:B------:R-:W-:Y:S01]  /*0730*/  IADD3 R10, PT, PT, R7, -0x1, RZ ;  /* 0xffffffff070a7810 */ /* 0x000fe20007ffe0ff */
[----:B------:R-:W-:-:S03]  /*0740*/  VIADD R2, R4, 0x1 ;  /* 0x0000000104027836 */ /* 0x000fc60000000000 */
[----:B------:R-:W-:Y:S02]  /*0750*/  ISETP.GE.U32.AND P1, PT, R10, 0x3, PT ;  /* 0x000000030a00780c */ /* 0x000fe40003f26070 */
[----:B------:R-:W-:-:S11]  /*0760*/  LOP3.LUT P2, R2, R2, 0x3, RZ, 0xc0, !PT ;  /* 0x0000000302027812 */ /* 0x000fd6000784c0ff */
[----:B------:R-:W-:Y:S05]  /*0770*/  @!P1 BRA `(.L_x_4) ;  /* 0x00000000008c9947 */ /* 0x000fea0003800000 */
[----:B------:R-:W0:Y:S01]  /*0780*/  LDC.64 R10, c[0x0][0x380] ;  /* 0x0000e000ff0a7b82 */ /* 0x000e220000000a00 */
[----:B------:R-:W1:Y:S01]  /*0790*/  LDCU UR10, c[0x0][0x398] ;  /* 0x00007300ff0a77ac */ /* 0x000e620008000800 */
[----:B------:R-:W-:Y:S01]  /*07a0*/  IADD3 R12, PT, PT, R0, R23, RZ ;  /* 0x00000017000c7210 */ /* 0x000fe20007ffe0ff */
[----:B------:R-:W-:-:S03]  /*07b0*/  IMAD.IADD R15, R21, 0x1, R23 ;  /* 0x00000001150f7824 */ /* 0x000fc600078e0217 */
[----:B------:R-:W-:Y:S02]  /*07c0*/  VIMNMX R13, PT, PT, RZ, R12, !PT ;  /* 0x0000000cff0d7248 */ /* 0x000fe40007fe0100 */
[----:B------:R-:W2:Y:S01]  /*07d0*/  LDC.64 R16, c[0x0][0x390] ;  /* 0x0000e400ff107b82 */ /* 0x000ea20000000a00 */
[----:B------:R-:W-:Y:S02]  /*07e0*/  VIADDMNMX R14, R12, 0x1, RZ, !PT ;  /* 0x000000010c0e7846 */ /* 0x000fe400078001ff */
[----:B------:R-:W-:Y:S02]  /*07f0*/  VIMNMX R13, PT, PT, R13, UR5, PT ;  /* 0x000000050d0d7c48 */ /* 0x000fe4000bfe0100 */
[----:B------:R-:W-:Y:S02]  /*0800*/  VIMNMX R19, PT, PT, R14, UR5, PT ;  /* 0x000000050e137c48 */ /* 0x000fe4000bfe0100 */
[C---:B------:R-:W-:Y:S02]  /*0810*/  VIADDMNMX R18, R12.reuse, 0x2, RZ, !PT ;  /* 0x000000020c127846 */ /* 0x040fe400078001ff */
[----:B------:R-:W-:Y:S01]  /*0820*/  VIADDMNMX R12, R12, 0x3, RZ, !PT ;  /* 0x000000030c0c7846 */ /* 0x000fe200078001ff */
[--C-:B-1----:R-:W-:Y:S01]  /*0830*/  IMAD R13, R13, UR10, R20.reuse ;  /* 0x0000000a0d0d7c24 */ /* 0x102fe2000f8e0214 */
[----:B------:R-:W-:Y:S01]  /*0840*/  VIMNMX R29, PT, PT, R18, UR5, PT ;  /* 0x00000005121d7c48 */ /* 0x000fe2000bfe0100 */
[----:B------:R-:W-:Y:S01]  /*0850*/  IMAD R27, R19, UR10, R20 ;  /* 0x0000000a131b7c24 */ /* 0x000fe2000f8e0214 */
[----:B------:R-:W-:Y:S01]  /*0860*/  VIMNMX R14, PT, PT, R12, UR5, PT ;  /* 0x000000050c0e7c48 */ /* 0x000fe2000bfe0100 */
[----:B0-----:R-:W-:-:S04]  /*0870*/  IMAD.WIDE R18, R13, 0x4, R10 ;  /* 0x000000040d127825 */ /* 0x001fc800078e020a */
[----:B------:R-:W-:Y:S02]  /*0880*/  IMAD.WIDE R12, R27, 0x4, R10 ;  /* 0x000000041b0c7825 */ /* 0x000fe400078e020a */
[----:B------:R-:W3:Y:S02]  /*0890*/  LDG.E R18, desc[UR6][R18.64] ;  /* 0x0000000612127981 */ /* 0x000ee4000c1e1900 */
[----:B--2---:R-:W-:Y:S02]  /*08a0*/  IMAD.WIDE R16, R15, 0x4, R16 ;  /* 0x000000040f107825 */ /* 0x004fe400078e0210 */
[----:B------:R-:W2:Y:S02]  /*08b0*/  LDG.E R12, desc[UR6][R12.64] ;  /* 0x000000060c0c7981 */ /* 0x000ea4000c1e1900 */
[--C-:B------:R-:W-:Y:S02]  /*08c0*/  IMAD R15, R29, UR10, R20.reuse ;  /* 0x0000000a1d0f7c24 */ /* 0x100fe4000f8e0214 */
[----:B------:R-:W3:Y:S01]  /*08d0*/  LDG.E R22, desc[UR6][R16.64] ;  /* 0x0000000610167981 */ /* 0x000ee2000c1e1900 */
[----:B------:R-:W-:-:S02]  /*08e0*/  IMAD R29, R14, UR10, R20 ;  /* 0x0000000a0e1d7c24 */ /* 0x000fc4000f8e0214 */
[--C-:B------:R-:W-:Y:S01]  /*08f0*/  IMAD.WIDE R14, R15, 0x4, R10.reuse ;  /* 0x000000040f0e7825 */ /* 0x100fe200078e020a */
[----:B------:R-:W2:Y:S03]  /*0900*/  LDG.E R27, desc[UR6][R16.64+0x4] ;  /* 0x00000406101b7981 */ /* 0x000ea6000c1e1900 */
[----:B------:R-:W-:Y:S01]  /*0910*/  IMAD.WIDE R10, R29, 0x4, R10 ;  /* 0x000000041d0a7825 */ /* 0x000fe200078e020a */
[----:B------:R-:W4:Y:S04]  /*0920*/  LDG.E R24, desc[UR6][R16.64+0x8] ;  /* 0x0000080610187981 */ /* 0x000f28000c1e1900 */
[----:B------:R-:W4:Y:S04]  /*0930*/  LDG.E R14, desc[UR6][R14.64] ;  /* 0x000000060e0e7981 */ /* 0x000f28000c1e1900 */
[----:B------:R-:W5:Y:S04]  /*0940*/  LDG.E R10, desc[UR6][R10.64] ;  /* 0x000000060a0a7981 */ /* 0x000f68000c1e1900 */
[----:B------:R-:W5:Y:S01]  /*0950*/  LDG.E R26, desc[UR6][R16.64+0xc] ;  /* 0x00000c06101a7981 */ /* 0x000f62000c1e1900 */
[----:B------:R-:W-:Y:S01]  /*0960*/  IADD3 R23, PT, PT, R23, 0x4, RZ ;  /* 0x0000000417177810 */ /* 0x000fe20007ffe0ff */
[----:B---3--:R-:W-:-:S04]  /*0970*/  FFMA R25, R18, R22, R25 ;  /* 0x0000001612197223 */ /* 0x008fc80000000019 */
[----:B--2---:R-:W-:-:S04]  /*0980*/  FFMA R25, R12, R27, R25 ;  /* 0x0000001b0c197223 */ /* 0x004fc80000000019 */
[----:B----4-:R-:W-:-:S04]  /*0990*/  FFMA R25, R14, R24, R25 ;  /* 0x000000180e197223 */ /* 0x010fc80000000019 */
[----:B-----5:R-:W-:-:S07]  /*09a0*/  FFMA R25, R10, R26, R25 ;  /* 0x0000001a0a197223 */ /* 0x020fce0000000019 */
.L_x_4:
[----:B------:R-:W-:Y:S05]  /*09b0*/  @!P2 BRA `(.L_x_3) ;  /* 0x000000000098a947 */ /* 0x000fea0003800000 */
[----:B------:R-:W-:Y:S02]  /*09c0*/  ISETP.NE.AND P1, PT, R2, 0x1, PT ;  /* 0x000000010200780c */ /* 0x000fe40003f25270 */
[----:B------:R-:W-:-:S04]  /*09d0*/  LOP3.LUT R10, R4, 0x1, RZ, 0xc0, !PT ;  /* 0x00000001040a7812 */ /* 0x000fc800078ec0ff */
[----:B------:R-:W-:-:S07]  /*09e0*/  ISETP.NE.U32.AND P2, PT, R10, 0x1, PT ;  /* 0x000000010a00780c */ /* 0x000fce0003f45070 */
[----:B------:R-:W-:Y:S06]  /*09f0*/  @!P1 BRA `(.L_x_5) ;  /* 0x0000000000549947 */ /* 0x000fec0003800000 */
        /* <DEDUP_REMOVED lines=8> */
[----:B------:R-:W-:-:S03]  /*0a80*/  VIMNMX R19, PT, PT, R2, UR5, PT ;  /* 0x0000000502137c48 */ /* 0x000fc6000bfe0100 */
[--C-:B-1----:R-:W-:Y:S02]  /*0a90*/  IMAD R13, R13, UR10, R20.reuse ;  /* 0x0000000a0d0d7c24 */ /* 0x102fe4000f8e0214 */
[----:B------:R-:W-:Y:S02]  /*0aa0*/  IMAD R19, R19, UR10, R20 ;  /* 0x0000000a13137c24 */ /* 0x000fe4000f8e0214 */
[----:B0-----:R-:W-:-:S04]  /*0ab0*/  IMAD.WIDE R12, R13, 0x4, R14 ;  /* 0x000000040d0c7825 */ /* 0x001fc800078e020e */
[----:B------:R-:W-:Y:S02]  /*0ac0*/  IMAD.WIDE R14, R19, 0x4, R14 ;  /* 0x00000004130e7825 */ /* 0x000fe400078e020e */
[----:B------:R-:W3:Y:S02]  /*0ad0*/  LDG.E R12, desc[UR6][R12.64] ;  /* 0x000000060c0c7981 */ /* 0x000ee4000c1e1900 */
[----:B--2---:R-:W-:Y:S02]  /*0ae0*/  IMAD.WIDE R10, R17, 0x4, R10 ;  /* 0x00000004110a7825 */ /* 0x004fe400078e020a */
[----:B------:R-:W2:Y:S04]  /*0af0*/  LDG.E R15, desc[UR6][R14.64] ;  /* 0x000000060e0f7981 */ /* 0x000ea8000c1e1900 */
[----:B------:R-:W3:Y:S04]  /*0b00*/  LDG.E R2, desc[UR6][R10.64] ;  /* 0x000000060a027981 */ /* 0x000ee8000c1e1900 */
[----:B------:R-:W2:Y:S01]  /*0b10*/  LDG.E R16, desc[UR6][R10.64+0x4] ;  /* 0x000004060a107981 */ /* 0x000ea2000c1e1900 */
[----:B------:R-:W-:Y:S01]  /*0b20*/  IADD3 R23, PT, PT, R23, 0x2, RZ ;  /* 0x0000000217177810 */ /* 0x000fe20007ffe0ff */
[----:B---3--:R-:W-:-:S04]  /*0b30*/  FFMA R2, R12, R2, R25 ;  /* 0x000000020c027223 */ /* 0x008fc80000000019 */
[----:B--2---:R-:W-:-:S07]  /*0b40*/  FFMA R25, R15, R16, R2 ;  /* 0x000000100f197223 */ /* 0x004fce0000000002 */
.L_x_5:
[----:B------:R-:W-:Y:S05]  /*0b50*/  @!P2 BRA `(.L_x_3) ;  /* 0x000000000030a947 */ /* 0x000fea0003800000 */
[----:B------:R-:W0:Y:S01]  /*0b60*/  LDC.64 R12, c[0x0][0x390] ;  /* 0x0000e400ff0c7b82 */ /* 0x000e220000000a00 */
[----:B------:R-:W1:Y:S01]  /*0b70*/  LDCU UR10, c[0x0][0x398] ;  /* 0x00007300ff0a77ac */ /* 0x000e620008000800 */
[----:B------:R-:W-:Y:S02]  /*0b80*/  VIADDMNMX R2, R23, R0, RZ, !PT ;  /* 0x0000000017027246 */ /* 0x000fe400078001ff */
[----:B------:R-:W-:Y:S02]  /*0b90*/  IADD3 R21, PT, PT, R21, R23, RZ ;  /* 0x0000001715157210 */ /* 0x000fe40007ffe0ff */
[----:B------:R-:W-:Y:S02]  /*0ba0*/  VIMNMX R15, PT, PT, R2, UR5, PT ;  /* 0x00000005020f7c48 */ /* 0x000fe4000bfe0100 */
[----:B------:R-:W2:Y:S03]  /*0bb0*/  LDC.64 R10, c[0x0][0x380] ;  /* 0x0000e000ff0a7b82 */ /* 0x000ea60000000a00 */
[----:B-1----:R-:W-:-:S02]  /*0bc0*/  IMAD R15, R15, UR10, R20 ;  /* 0x0000000a0f0f7c24 */ /* 0x002fc4000f8e0214 */
[----:B0-----:R-:W-:-:S06]  /*0bd0*/  IMAD.WIDE R12, R21, 0x4, R12 ;  /* 0x00000004150c7825 */ /* 0x001fcc00078e020c */
[----:B------:R-:W3:Y:S01]  /*0be0*/  LDG.E R12, desc[UR6][R12.64] ;  /* 0x000000060c0c7981 */ /* 0x000ee2000c1e1900 */
[----:B--2---:R-:W-:-:S06]  /*0bf0*/  IMAD.WIDE R10, R15, 0x4, R10 ;  /* 0x000000040f0a7825 */ /* 0x004fcc00078e020a */
[----:B------:R-:W3:Y:S02]  /*0c00*/  LDG.E R10, desc[UR6][R10.64] ;  /* 0x000000060a0a7981 */ /* 0x000ee4000c1e1900 */
[----:B---3--:R-:W-:-:S07]  /*0c10*/  FFMA R25, R10, R12, R25 ;  /* 0x0000000c0a197223 */ /* 0x008fce0000000019 */
.L_x_3:
[----:B------:R-:W-:Y:S05]  /*0c20*/  @P0 BRA `(.L_x_6) ;  /* 0xfffffff400700947 */ /* 0x000fea000383ffff */
.L_x_0:
[----:B------:R-:W0:Y:S01]  /*0c30*/  LDC.64 R4, c[0x0][0x388] ;  /* 0x0000e200ff047b82 */ /* 0x000e220000000a00 */
[----:B------:R-:W1:Y:S02]  /*0c40*/  LDCU UR4, c[0x0][0x398] ;  /* 0x00007300ff0477ac */ /* 0x000e640008000800 */
[----:B-1----:R-:W-:-:S04]  /*0c50*/  IMAD R3, R0, UR4, R3 ;  /* 0x0000000400037c24 */ /* 0x002fc8000f8e0203 */
[----:B0-----:R-:W-:-:S05]  /*0c60*/  IMAD.WIDE R2, R3, 0x4, R4 ;  /* 0x0000000403027825 */ /* 0x001fca00078e0204 */
[----:B------:R-:W-:Y:S01]  /*0c70*/  STG.E desc[UR6][R2.64], R25 ;  /* 0x0000001902007986 */ /* 0x000fe2000c101906 */
[----:B------:R-:W-:Y:S05]  /*0c80*/  EXIT ;  /* 0x000000000000794d */ /* 0x000fea0003800000 */
.L_x_7:
[----:B------:R-:W-:-:S00]  /*0c90*/  BRA `(.L_x_7) ;  /* 0xfffffffc00fc7947 */ /* 0x000fc0000383ffff */
[----:B------:R-:W-:-:S00]  /*0ca0*/  NOP ;  /* 0x0000000000007918 */ /* 0x000fc00000000000 */
        /* <DEDUP_REMOVED lines=13> */
.L_x_8:


//--------------------- .nv.shared.reserved.0     --------------------------
	.section	.nv.shared.reserved.0,"aw",@nobits
	.weak		__nv_reservedSMEM_offset_0_alias
	.size		__nv_reservedSMEM_offset_0_alias, 0, 64
	.other		__nv_reservedSMEM_offset_0_alias,@"STO_CUDA_RESERVED_SHARED STV_DEFAULT"
__nv_reservedSMEM_offset_0_alias:
	.zero		0
	.zero		64


//--------------------- .nv.constant0._Z13convolution2DPfS_S_iii --------------------------
	.section	.nv.constant0._Z13convolution2DPfS_S_iii,"a",@progbits
	.sectionflags	@""
	.align	4
.nv.constant0._Z13convolution2DPfS_S_iii:
	.zero		932


//--------------------- SYMBOLS --------------------------

	.type		.nv.reservedSmem.offset0,@object
	.size		.nv.reservedSmem.offset0,0x4
